	.headerflags	@"EF_CUDA_TEXMODE_UNIFIED EF_CUDA_64BIT_ADDRESS EF_CUDA_ACCELERATORS EF_CUDA_SM90 EF_CUDA_VIRTUAL_SM(EF_CUDA_SM90)"
	.elftype	@"ET_EXEC"


//--------------------- .nv.info                  --------------------------
	.section	.nv.info,"",@"SHT_CUDA_INFO"
	.align	4


	//----- nvinfo : EIATTR_REGCOUNT
	.align		4
        /*0000*/ 	.byte	0x04, 0x2f
        /*0002*/ 	.short	(.L_1 - .L_0)
	.align		4
.L_0:
        /*0004*/ 	.word	index@(triton_poi_fused_convolution_relu_2)
        /*0008*/ 	.word	0x00000020


	//----- nvinfo : EIATTR_MIN_STACK_SIZE
	.align		4
.L_1:
        /*000c*/ 	.byte	0x04, 0x12
        /*000e*/ 	.short	(.L_3 - .L_2)
	.align		4
.L_2:
        /*0010*/ 	.word	index@(triton_poi_fused_convolution_relu_2)
        /*0014*/ 	.word	0x00000000


	//----- nvinfo : EIATTR_FRAME_SIZE
	.align		4
.L_3:
        /*0018*/ 	.byte	0x04, 0x11
        /*001a*/ 	.short	(.L_5 - .L_4)
	.align		4
.L_4:
        /*001c*/ 	.word	index@(triton_poi_fused_convolution_relu_2)
        /*0020*/ 	.word	0x00000000


	//----- nvinfo : EIATTR_MIN_STACK_SIZE
	.align		4
.L_5:
        /*0024*/ 	.byte	0x04, 0x12
        /*0026*/ 	.short	(.L_7 - .L_6)
	.align		4
.L_6:
        /*0028*/ 	.word	index@(triton_poi_fused_convolution_relu_2)
        /*002c*/ 	.word	0x00000000
.L_7:


//--------------------- .nv.info.triton_poi_fused_convolution_relu_2 --------------------------
	.section	.nv.info.triton_poi_fused_convolution_relu_2,"",@"SHT_CUDA_INFO"
	.sectionflags	@""
	.align	4


	//----- nvinfo : EIATTR_CUDA_API_VERSION
	.align		4
        /*0000*/ 	.byte	0x04, 0x37
        /*0002*/ 	.short	(.L_9 - .L_8)
.L_8:
        /*0004*/ 	.word	0x0000007c


	//----- nvinfo : EIATTR_KPARAM_INFO
	.align		4
.L_9:
        /*0008*/ 	.byte	0x04, 0x17
        /*000a*/ 	.short	(.L_11 - .L_10)
.L_10:
        /*000c*/ 	.word	0x00000000
        /*0010*/ 	.short	0x0004
        /*0012*/ 	.short	0x001c
        /*0014*/ 	.byte	0x00, 0xf0, 0x11, 0x00


	//----- nvinfo : EIATTR_KPARAM_INFO
	.align		4
.L_11:
        /*0018*/ 	.byte	0x04, 0x17
        /*001a*/ 	.short	(.L_13 - .L_12)
.L_12:
        /*001c*/ 	.word	0x00000000
        /*0020*/ 	.short	0x0003
        /*0022*/ 	.short	0x0018
        /*0024*/ 	.byte	0x00, 0xf0, 0x11, 0x00


	//----- nvinfo : EIATTR_KPARAM_INFO
	.align		4
.L_13:
        /*0028*/ 	.byte	0x04, 0x17
        /*002a*/ 	.short	(.L_15 - .L_14)
.L_14:
        /*002c*/ 	.word	0x00000000
        /*0030*/ 	.short	0x0002
        /*0032*/ 	.short	0x0010
        /*0034*/ 	.byte	0x00, 0xf4, 0x21, 0x00


	//----- nvinfo : EIATTR_KPARAM_INFO
	.align		4
.L_15:
        /*0038*/ 	.byte	0x04, 0x17
        /*003a*/ 	.short	(.L_17 - .L_16)
.L_16:
        /*003c*/ 	.word	0x00000000
        /*0040*/ 	.short	0x0001
        /*0042*/ 	.short	0x0008
        /*0044*/ 	.byte	0x00, 0xf4, 0x21, 0x00


	//----- nvinfo : EIATTR_KPARAM_INFO
	.align		4
.L_17:
        /*0048*/ 	.byte	0x04, 0x17
        /*004a*/ 	.short	(.L_19 - .L_18)
.L_18:
        /*004c*/ 	.word	0x00000000
        /*0050*/ 	.short	0x0000
        /*0052*/ 	.short	0x0000
        /*0054*/ 	.byte	0x00, 0xf4, 0x21, 0x00


	//----- nvinfo : EIATTR_SPARSE_MMA_MASK
	.align		4
.L_19:
        /*0058*/ 	.byte	0x03, 0x50
        /*005a*/ 	.short	0x0000


	//----- nvinfo : EIATTR_MAXREG_COUNT
	.align		4
        /*005c*/ 	.byte	0x03, 0x1b
        /*005e*/ 	.short	0x00ff


	//----- nvinfo : EIATTR_EXIT_INSTR_OFFSETS
	.align		4
        /*0060*/ 	.byte	0x04, 0x1c
        /*0062*/ 	.short	(.L_21 - .L_20)


	//   ....[0]....
.L_20:
        /*0064*/ 	.word	0x00000e60


	//   ....[1]....
        /*0068*/ 	.word	0x00000eb0


	//----- nvinfo : EIATTR_REQNTID
	.align		4
.L_21:
        /*006c*/ 	.byte	0x04, 0x10
        /*006e*/ 	.short	(.L_23 - .L_22)
.L_22:
        /*0070*/ 	.word	0x00000100
        /*0074*/ 	.word	0x00000001
        /*0078*/ 	.word	0x00000001


	//----- nvinfo : EIATTR_CBANK_PARAM_SIZE
	.align		4
.L_23:
        /*007c*/ 	.byte	0x03, 0x19
        /*007e*/ 	.short	0x0020


	//----- nvinfo : EIATTR_PARAM_CBANK
	.align		4
        /*0080*/ 	.byte	0x04, 0x0a
        /*0082*/ 	.short	(.L_25 - .L_24)
	.align		4
.L_24:
        /*0084*/ 	.word	index@(.nv.constant0.triton_poi_fused_convolution_relu_2)
        /*0088*/ 	.short	0x0210
        /*008a*/ 	.short	0x0020


	//----- nvinfo : EIATTR_SW_WAR
	.align		4
.L_25:
        /*008c*/ 	.byte	0x04, 0x36
        /*008e*/ 	.short	(.L_27 - .L_26)
.L_26:
        /*0090*/ 	.word	0x00000008
.L_27:


//--------------------- .nv.callgraph             --------------------------
	.section	.nv.callgraph,"",@"SHT_CUDA_CALLGRAPH"
	.align	4
	.sectionentsize	8
	.align		4
        /*0000*/ 	.word	0x00000000
	.align		4
        /*0004*/ 	.word	0xffffffff
	.align		4
        /*0008*/ 	.word	0x00000000
	.align		4
        /*000c*/ 	.word	0xfffffffe
	.align		4
        /*0010*/ 	.word	0x00000000
	.align		4
        /*0014*/ 	.word	0xfffffffd
	.align		4
        /*0018*/ 	.word	0x00000000
	.align		4
        /*001c*/ 	.word	0xfffffffc


//--------------------- .text.triton_poi_fused_convolution_relu_2 --------------------------
	.section	.text.triton_poi_fused_convolution_relu_2,"ax",@progbits
	.sectionflags	@"SHF_BARRIERS=1"
	.align	128
        .global         triton_poi_fused_convolution_relu_2
        .type           triton_poi_fused_convolution_relu_2,@function
        .size           triton_poi_fused_convolution_relu_2,(.L_x_1 - triton_poi_fused_convolution_relu_2)
        .other          triton_poi_fused_convolution_relu_2,@"STO_CUDA_ENTRY STV_DEFAULT"
triton_poi_fused_convolution_relu_2:
.text.triton_poi_fused_convolution_relu_2:
[----:B------:R-:W0:Y:S01]  /*0000*/  LDC R1, c[0x0][0x28] ;  /* 0x00000a00ff017b82 */ /* 0x000e220000000800 */
[----:B------:R-:W1:Y:S07]  /*0010*/  S2R R2, SR_CTAID.Y ;  /* 0x0000000000027919 */ /* 0x000e6e0000002600 */
[----:B------:R-:W2:Y:S01]  /*0020*/  LDC.64 R28, c[0x0][0x210] ;  /* 0x00008400ff1c7b82 */ /* 0x000ea20000000a00 */
[----:B------:R-:W-:Y:S01]  /*0030*/  CS2R R10, SRZ ;  /* 0x00000000000a7805 */ /* 0x000fe2000001ff00 */
[----:B------:R-:W-:Y:S01]  /*0040*/  ULDC.64 UR6, c[0x0][0x208] ;  /* 0x0000820000067ab9 */ /* 0x000fe20000000a00 */
[----:B------:R-:W3:Y:S01]  /*0050*/  S2R R3, SR_TID.X ;  /* 0x0000000000037919 */ /* 0x000ee20000002100 */
[----:B------:R-:W4:Y:S04]  /*0060*/  S2R R27, SR_CTAID.X ;  /* 0x00000000001b7919 */ /* 0x000f280000002500 */
[----:B------:R-:W5:Y:S01]  /*0070*/  LDC.64 R24, c[0x0][0x218] ;  /* 0x00008600ff187b82 */ /* 0x000f620000000a00 */
[----:B-1----:R-:W-:-:S02]  /*0080*/  IMAD.SHL.U32 R0, R2, 0x10, RZ ;  /* 0x0000001002007824 */ /* 0x002fc400078e00ff */
[----:B---3--:R-:W-:Y:S01]  /*0090*/  IMAD.SHL.U32 R5, R3, 0x4, RZ ;  /* 0x0000000403057824 */ /* 0x008fe200078e00ff */
[----:B------:R-:W-:-:S04]  /*00a0*/  SHF.R.U32.HI R26, RZ, 0x2, R3 ;  /* 0x00000002ff1a7819 */ /* 0x000fc80000011603 */
[----:B------:R-:W-:Y:S02]  /*00b0*/  LOP3.LUT R5, R0, 0xc, R5, 0xf8, !PT ;  /* 0x0000000c00057812 */ /* 0x000fe400078ef805 */
[----:B------:R-:W-:Y:S02]  /*00c0*/  SGXT.U32 R26, R26, 0x6 ;  /* 0x000000061a1a781a */ /* 0x000fe40000000000 */
[----:B------:R-:W-:Y:S02]  /*00d0*/  SHF.R.S32.HI R4, RZ, 0x1f, R5 ;  /* 0x0000001fff047819 */ /* 0x000fe40000011405 */
[----:B------:R-:W-:Y:S02]  /*00e0*/  ISETP.GE.AND P4, PT, R5, 0x100, PT ;  /* 0x000001000500780c */ /* 0x000fe40003f86270 */
[----:B------:R-:W-:Y:S02]  /*00f0*/  LEA.HI R6, R4, R5, RZ, 0x6 ;  /* 0x0000000504067211 */ /* 0x000fe400078f30ff */
[----:B----4-:R-:W-:-:S02]  /*0100*/  PRMT R4, R26, 0x6540, R27 ;  /* 0x000065401a047816 */ /* 0x010fc4000000001b */
[----:B------:R-:W-:Y:S02]  /*0110*/  LOP3.LUT R8, R6, 0xffffffc0, RZ, 0xc0, !PT ;  /* 0xffffffc006087812 */ /* 0x000fe400078ec0ff */
[----:B------:R-:W-:Y:S02]  /*0120*/  SHF.R.S32.HI R6, RZ, 0x6, R6 ;  /* 0x00000006ff067819 */ /* 0x000fe40000011406 */
[C---:B------:R-:W-:Y:S01]  /*0130*/  LOP3.LUT R16, R4.reuse, 0x80, RZ, 0xfc, !PT ;  /* 0x0000008004107812 */ /* 0x040fe200078efcff */
[----:B------:R-:W-:Y:S01]  /*0140*/  IMAD.IADD R23, R5, 0x1, -R8 ;  /* 0x0000000105177824 */ /* 0x000fe200078e0a08 */
[----:B------:R-:W-:Y:S02]  /*0150*/  LOP3.LUT R5, R4, 0x40, RZ, 0xfc, !PT ;  /* 0x0000004004057812 */ /* 0x000fe400078efcff */
[----:B------:R-:W-:Y:S02]  /*0160*/  CS2R R8, SRZ ;  /* 0x0000000000087805 */ /* 0x000fe4000001ff00 */
[----:B------:R-:W-:Y:S01]  /*0170*/  ISETP.LT.AND P2, PT, R16, 0x3c1, !P4 ;  /* 0x000003c11000780c */ /* 0x000fe20006741270 */
[----:B------:R-:W-:Y:S01]  /*0180*/  IMAD R6, R6, 0xf040, R23 ;  /* 0x0000f04006067824 */ /* 0x000fe200078e0217 */
[----:B------:R-:W-:-:S02]  /*0190*/  ISETP.LT.AND P1, PT, R5, 0x3c1, !P4 ;  /* 0x000003c10500780c */ /* 0x000fc40006721270 */
[----:B------:R-:W-:Y:S02]  /*01a0*/  CS2R R12, SRZ ;  /* 0x00000000000c7805 */ /* 0x000fe4000001ff00 */
[----:B------:R-:W-:Y:S01]  /*01b0*/  ISETP.LT.AND P0, PT, R4, 0x3c1, !P4 ;  /* 0x000003c10400780c */ /* 0x000fe20006701270 */
[--C-:B------:R-:W-:Y:S01]  /*01c0*/  IMAD R21, R5, 0x40, R6.reuse ;  /* 0x0000004005157824 */ /* 0x100fe200078e0206 */
[----:B------:R-:W-:Y:S01]  /*01d0*/  CS2R R14, SRZ ;  /* 0x00000000000e7805 */ /* 0x000fe2000001ff00 */
[----:B------:R-:W-:Y:S01]  /*01e0*/  IMAD R16, R16, 0x40, R6 ;  /* 0x0000004010107824 */ /* 0x000fe200078e0206 */
[----:B------:R-:W-:Y:S01]  /*01f0*/  LOP3.LUT R17, R4, 0xc0, RZ, 0xfc, !PT ;  /* 0x000000c004117812 */ /* 0x000fe200078efcff */
[----:B--2---:R-:W-:-:S03]  /*0200*/  IMAD.WIDE R20, R21, 0x4, R28 ;  /* 0x0000000415147825 */ /* 0x004fc600078e021c */
[C---:B------:R-:W-:Y:S01]  /*0210*/  ISETP.LT.AND P3, PT, R17.reuse, 0x3c1, !P4 ;  /* 0x000003c11100780c */ /* 0x040fe20006761270 */
[--C-:B------:R-:W-:Y:S01]  /*0220*/  IMAD R19, R4, 0x40, R6.reuse ;  /* 0x0000004004137824 */ /* 0x100fe200078e0206 */
[----:B------:R-:W-:Y:S01]  /*0230*/  CS2R R4, SRZ ;  /* 0x0000000000047805 */ /* 0x000fe2000001ff00 */
[----:B------:R1:W2:Y:S01]  /*0240*/  @P1 LDG.E.EL.128 R8, desc[UR6][R20.64] ;  /* 0x0000000614081981 */ /* 0x0002a2000c2e1d00 */
[----:B------:R-:W-:Y:S01]  /*0250*/  IMAD R17, R17, 0x40, R6 ;  /* 0x0000004011117824 */ /* 0x000fe200078e0206 */
[----:B------:R-:W-:Y:S01]  /*0260*/  CS2R R6, SRZ ;  /* 0x0000000000067805 */ /* 0x000fe2000001ff00 */
[----:B-----5:R-:W-:Y:S01]  /*0270*/  IMAD.WIDE R24, R23, 0x4, R24 ;  /* 0x0000000417187825 */ /* 0x020fe200078e0218 */
[----:B------:R-:W-:-:S03]  /*0280*/  CS2R R22, SRZ ;  /* 0x0000000000167805 */ /* 0x000fc6000001ff00 */
[----:B------:R-:W-:-:S04]  /*0290*/  IMAD.WIDE R18, R19, 0x4, R28 ;  /* 0x0000000413127825 */ /* 0x000fc800078e021c */
[--C-:B-1----:R-:W-:Y:S01]  /*02a0*/  IMAD.WIDE R20, R16, 0x4, R28.reuse ;  /* 0x0000000410147825 */ /* 0x102fe200078e021c */
[----:B------:R-:W3:Y:S04]  /*02b0*/  @P0 LDG.E.EL.128 R4, desc[UR6][R18.64] ;  /* 0x0000000612040981 */ /* 0x000ee8000c2e1d00 */
[----:B------:R1:W4:Y:S01]  /*02c0*/  @P2 LDG.E.EL.128 R12, desc[UR6][R20.64] ;  /* 0x00000006140c2981 */ /* 0x000322000c2e1d00 */
[----:B------:R-:W-:Y:S01]  /*02d0*/  IMAD.WIDE R28, R17, 0x4, R28 ;  /* 0x00000004111c7825 */ /* 0x000fe200078e021c */
[----:B------:R-:W-:Y:S02]  /*02e0*/  CS2R R16, SRZ ;  /* 0x0000000000107805 */ /* 0x000fe4000001ff00 */
[----:B-1----:R-:W-:Y:S02]  /*02f0*/  CS2R R20, SRZ ;  /* 0x0000000000147805 */ /* 0x002fe4000001ff00 */
[----:B------:R-:W-:-:S04]  /*0300*/  CS2R R18, SRZ ;  /* 0x0000000000127805 */ /* 0x000fc8000001ff00 */
[----:B------:R1:W2:Y:S04]  /*0310*/  @!P4 LDG.E.EL.128 R20, desc[UR6][R24.64] ;  /* 0x000000061814c981 */ /* 0x0002a8000c2e1d00 */
[----:B------:R-:W5:Y:S01]  /*0320*/  @P3 LDG.E.EL.128 R16, desc[UR6][R28.64] ;  /* 0x000000061c103981 */ /* 0x000f62000c2e1d00 */
[----:B------:R-:W1:Y:S01]  /*0330*/  S2UR UR5, SR_CgaCtaId ;  /* 0x00000000000579c3 */ /* 0x000e620000008800 */
[C---:B------:R-:W-:Y:S01]  /*0340*/  PRMT R27, R3.reuse, 0x6540, R27 ;  /* 0x00006540031b7816 */ /* 0x040fe2000000001b */
[----:B------:R-:W-:Y:S01]  /*0350*/  IMAD.SHL.U32 R3, R3, 0x400, RZ ;  /* 0x0000040003037824 */ /* 0x000fe200078e00ff */
[----:B------:R-:W-:-:S04]  /*0360*/  UMOV UR4, 0x400 ;  /* 0x0000040000047882 */ /* 0x000fc80000000000 */
[----:B------:R-:W-:-:S04]  /*0370*/  LOP3.LUT R3, R3, 0xc00, RZ, 0xc0, !PT ;  /* 0x00000c0003037812 */ /* 0x000fc800078ec0ff */
[----:B-1----:R-:W-:Y:S01]  /*0380*/  LOP3.LUT R24, R3, 0x200, RZ, 0xfc, !PT ;  /* 0x0000020003187812 */ /* 0x002fe200078efcff */
[----:B0-----:R-:W-:-:S06]  /*0390*/  UPRMT UR4, UR5, 0x654, UR4 ;  /* 0x0000065405047896 */ /* 0x001fcc0008000004 */
[----:B------:R-:W-:Y:S02]  /*03a0*/  LEA.HI R25, R3, UR4, RZ, 0x1a ;  /* 0x0000000403197c11 */ /* 0x000fe4000f8fd0ff */
[C---:B--2---:R-:W-:Y:S01]  /*03b0*/  FSETP.GEU.AND P2, PT, R20.reuse, -R8, PT ;  /* 0x800000081400720b */ /* 0x044fe20003f4e000 */
[----:B------:R-:W-:Y:S01]  /*03c0*/  FADD R8, R20, R8 ;  /* 0x0000000814087221 */ /* 0x000fe20000000000 */
[C---:B------:R-:W-:Y:S01]  /*03d0*/  FSETP.GEU.AND P5, PT, R21.reuse, -R9, PT ;  /* 0x800000091500720b */ /* 0x040fe20003fae000 */
[C---:B------:R-:W-:Y:S01]  /*03e0*/  FADD R9, R21.reuse, R9 ;  /* 0x0000000915097221 */ /* 0x040fe20000000000 */
[C---:B----4-:R-:W-:Y:S02]  /*03f0*/  FSETP.GEU.AND P6, PT, R21.reuse, -R13, PT ;  /* 0x8000000d1500720b */ /* 0x050fe40003fce000 */
[----:B------:R-:W-:Y:S01]  /*0400*/  FSEL R8, R8, RZ, P2 ;  /* 0x000000ff08087208 */ /* 0x000fe20001000000 */
[C---:B------:R-:W-:Y:S01]  /*0410*/  FADD R13, R21.reuse, R13 ;  /* 0x0000000d150d7221 */ /* 0x040fe20000000000 */
[C---:B-----5:R-:W-:Y:S01]  /*0420*/  FSETP.GEU.AND P1, PT, R21.reuse, -R17, PT ;  /* 0x800000111500720b */ /* 0x060fe20003f2e000 */
[C---:B------:R-:W-:Y:S01]  /*0430*/  FADD R17, R21.reuse, R17 ;  /* 0x0000001115117221 */ /* 0x040fe20000000000 */
[C---:B---3--:R-:W-:Y:S01]  /*0440*/  FSETP.GEU.AND P2, PT, R21.reuse, -R5, PT ;  /* 0x800000051500720b */ /* 0x048fe20003f4e000 */
[----:B------:R-:W-:Y:S01]  /*0450*/  FADD R5, R21, R5 ;  /* 0x0000000515057221 */ /* 0x000fe20000000000 */
[C---:B------:R-:W-:Y:S01]  /*0460*/  FSETP.GEU.AND P3, PT, R20.reuse, -R12, PT ;  /* 0x8000000c1400720b */ /* 0x040fe20003f6e000 */
[C---:B------:R-:W-:Y:S01]  /*0470*/  FADD R12, R20.reuse, R12 ;  /* 0x0000000c140c7221 */ /* 0x040fe20000000000 */
[C---:B------:R-:W-:Y:S01]  /*0480*/  FSETP.GEU.AND P0, PT, R20.reuse, -R16, PT ;  /* 0x800000101400720b */ /* 0x040fe20003f0e000 */
[C---:B------:R-:W-:Y:S01]  /*0490*/  FADD R16, R20.reuse, R16 ;  /* 0x0000001014107221 */ /* 0x040fe20000000000 */
[C---:B------:R-:W-:Y:S01]  /*04a0*/  FSETP.GEU.AND P4, PT, R20.reuse, -R4, PT ;  /* 0x800000041400720b */ /* 0x040fe20003f8e000 */
[----:B------:R-:W-:Y:S01]  /*04b0*/  FADD R4, R20, R4 ;  /* 0x0000000414047221 */ /* 0x000fe20000000000 */
[----:B------:R-:W-:-:S02]  /*04c0*/  LOP3.LUT R21, R3, 0x100, RZ, 0xfc, !PT ;  /* 0x0000010003157812 */ /* 0x000fc400078efcff */
[C---:B------:R-:W-:Y:S02]  /*04d0*/  LOP3.LUT R20, R3.reuse, R26, RZ, 0xfc, !PT ;  /* 0x0000001a03147212 */ /* 0x040fe400078efcff */
[----:B------:R-:W-:Y:S02]  /*04e0*/  LOP3.LUT R26, R3, 0x300, RZ, 0xfc, !PT ;  /* 0x00000300031a7812 */ /* 0x000fe400078efcff */
[----:B------:R-:W-:Y:S02]  /*04f0*/  LEA.HI R3, R21, UR4, RZ, 0x1a ;  /* 0x0000000415037c11 */ /* 0x000fe4000f8fd0ff */
[----:B------:R-:W-:Y:S02]  /*0500*/  LEA.HI R21, R24, UR4, RZ, 0x1a ;  /* 0x0000000418157c11 */ /* 0x000fe4000f8fd0ff */
[----:B------:R-:W-:Y:S02]  /*0510*/  LEA.HI R29, R26, UR4, RZ, 0x1a ;  /* 0x000000041a1d7c11 */ /* 0x000fe4000f8fd0ff */
[----:B------:R-:W-:-:S02]  /*0520*/  FSEL R12, R12, RZ, P3 ;  /* 0x000000ff0c0c7208 */ /* 0x000fc40001800000 */
[----:B------:R-:W-:Y:S02]  /*0530*/  FSEL R4, R4, RZ, P4 ;  /* 0x000000ff04047208 */ /* 0x000fe40002000000 */
[----:B------:R-:W-:Y:S01]  /*0540*/  FSEL R24, R9, RZ, P5 ;  /* 0x000000ff09187208 */ /* 0x000fe20002800000 */
[C---:B------:R-:W-:Y:S01]  /*0550*/  FADD R9, R22.reuse, R6 ;  /* 0x0000000616097221 */ /* 0x040fe20000000000 */
[C---:B------:R-:W-:Y:S01]  /*0560*/  FSETP.GEU.AND P3, PT, R22.reuse, -R10, PT ;  /* 0x8000000a1600720b */ /* 0x040fe20003f6e000 */
[C---:B------:R-:W-:Y:S01]  /*0570*/  FADD R10, R22.reuse, R10 ;  /* 0x0000000a160a7221 */ /* 0x040fe20000000000 */
[C---:B------:R-:W-:Y:S01]  /*0580*/  FSETP.GEU.AND P4, PT, R22.reuse, -R14, PT ;  /* 0x8000000e1600720b */ /* 0x040fe20003f8e000 */
[C---:B------:R-:W-:Y:S01]  /*0590*/  FADD R14, R22.reuse, R14 ;  /* 0x0000000e160e7221 */ /* 0x040fe20000000000 */
[C---:B------:R-:W-:Y:S01]  /*05a0*/  FSETP.GEU.AND P5, PT, R22.reuse, -R18, PT ;  /* 0x800000121600720b */ /* 0x040fe20003fae000 */
[----:B------:R-:W-:Y:S01]  /*05b0*/  FADD R18, R22, R18 ;  /* 0x0000001216127221 */ /* 0x000fe20000000000 */
[----:B------:R-:W-:-:S02]  /*05c0*/  FSEL R26, R13, RZ, P6 ;  /* 0x000000ff0d1a7208 */ /* 0x000fc40003000000 */
[----:B------:R-:W-:Y:S02]  /*05d0*/  FSETP.GEU.AND P6, PT, R22, -R6, PT ;  /* 0x800000061600720b */ /* 0x000fe40003fce000 */
[----:B------:R-:W-:Y:S02]  /*05e0*/  FSEL R22, R5, RZ, P2 ;  /* 0x000000ff05167208 */ /* 0x000fe40001000000 */
[C---:B------:R-:W-:Y:S01]  /*05f0*/  FSETP.GEU.AND P2, PT, R23.reuse, -R7, PT ;  /* 0x800000071700720b */ /* 0x040fe20003f4e000 */
[C---:B------:R-:W-:Y:S01]  /*0600*/  FADD R7, R23.reuse, R7 ;  /* 0x0000000717077221 */ /* 0x040fe20000000000 */
[----:B------:R-:W-:Y:S01]  /*0610*/  IMAD R25, R20, 0x4, R25 ;  /* 0x0000000414197824 */ /* 0x000fe200078e0219 */
[----:B------:R-:W-:Y:S01]  /*0620*/  FSEL R10, R10, RZ, P3 ;  /* 0x000000ff0a0a7208 */ /* 0x000fe20001800000 */
[C---:B------:R-:W-:Y:S01]  /*0630*/  IMAD R3, R20.reuse, 0x4, R3 ;  /* 0x0000000414037824 */ /* 0x040fe200078e0203 */
[----:B------:R-:W-:Y:S01]  /*0640*/  FSETP.GEU.AND P3, PT, R23, -R11, PT ;  /* 0x8000000b1700720b */ /* 0x000fe20003f6e000 */
[----:B------:R-:W-:-:S02]  /*0650*/  IMAD R21, R20, 0x4, R21 ;  /* 0x0000000414157824 */ /* 0x000fc400078e0215 */
[----:B------:R-:W-:Y:S01]  /*0660*/  FADD R11, R23, R11 ;  /* 0x0000000b170b7221 */ /* 0x000fe20000000000 */
[----:B------:R-:W-:Y:S01]  /*0670*/  FSEL R28, R9, RZ, P6 ;  /* 0x000000ff091c7208 */ /* 0x000fe20003000000 */
[----:B------:R-:W-:Y:S01]  /*0680*/  IMAD R20, R20, 0x4, R29 ;  /* 0x0000000414147824 */ /* 0x000fe200078e021d */
[----:B------:R-:W-:Y:S01]  /*0690*/  FSEL R7, R7, RZ, P2 ;  /* 0x000000ff07077208 */ /* 0x000fe20001000000 */
[----:B------:R-:W0:Y:S01]  /*06a0*/  S2R R6, SR_TID.X ;  /* 0x0000000000067919 */ /* 0x000e220000002100 */
[C---:B------:R-:W-:Y:S01]  /*06b0*/  FSETP.GEU.AND P6, PT, R23.reuse, -R15, PT ;  /* 0x8000000f1700720b */ /* 0x040fe20003fce000 */
[----:B------:R-:W-:Y:S01]  /*06c0*/  FADD R15, R23, R15 ;  /* 0x0000000f170f7221 */ /* 0x000fe20000000000 */
[----:B------:R1:W-:Y:S01]  /*06d0*/  STS [R25], R4 ;  /* 0x0000000419007388 */ /* 0x0003e20000000800 */
[----:B------:R-:W-:-:S03]  /*06e0*/  FSEL R11, R11, RZ, P3 ;  /* 0x000000ff0b0b7208 */ /* 0x000fc60001800000 */
[----:B------:R-:W-:Y:S01]  /*06f0*/  STS [R3+0x400], R22 ;  /* 0x0004001603007388 */ /* 0x000fe20000000800 */
[----:B------:R-:W-:-:S03]  /*0700*/  FSETP.GEU.AND P2, PT, R23, -R19, PT ;  /* 0x800000131700720b */ /* 0x000fc60003f4e000 */
[----:B------:R-:W-:Y:S01]  /*0710*/  STS [R21+0x800], R28 ;  /* 0x0008001c15007388 */ /* 0x000fe20000000800 */
[----:B------:R-:W-:Y:S01]  /*0720*/  FADD R19, R23, R19 ;  /* 0x0000001317137221 */ /* 0x000fe20000000000 */
[----:B------:R-:W-:Y:S01]  /*0730*/  FSEL R14, R14, RZ, P4 ;  /* 0x000000ff0e0e7208 */ /* 0x000fe20002000000 */
[----:B-1----:R-:W1:Y:S01]  /*0740*/  LDC.64 R4, c[0x0][0x220] ;  /* 0x00008800ff047b82 */ /* 0x002e620000000a00 */
[----:B------:R-:W-:Y:S01]  /*0750*/  STS [R20+0xc00], R7 ;  /* 0x000c000714007388 */ /* 0x000fe20000000800 */
[----:B------:R-:W-:-:S03]  /*0760*/  FSEL R15, R15, RZ, P6 ;  /* 0x000000ff0f0f7208 */ /* 0x000fc60003000000 */
[----:B------:R2:W-:Y:S01]  /*0770*/  STS [R25+0x100], R8 ;  /* 0x0001000819007388 */ /* 0x0005e20000000800 */
[----:B------:R-:W-:-:S03]  /*0780*/  FSEL R16, R16, RZ, P0 ;  /* 0x000000ff10107208 */ /* 0x000fc60000000000 */
[----:B------:R-:W-:Y:S01]  /*0790*/  STS [R3+0x500], R24 ;  /* 0x0005001803007388 */ /* 0x000fe20000000800 */
[----:B------:R-:W-:-:S03]  /*07a0*/  FSEL R18, R18, RZ, P5 ;  /* 0x000000ff12127208 */ /* 0x000fc60002800000 */
[----:B------:R-:W-:Y:S01]  /*07b0*/  STS [R21+0x900], R10 ;  /* 0x0009000a15007388 */ /* 0x000fe20000000800 */
[----:B--2---:R-:W-:-:S03]  /*07c0*/  FSEL R8, R17, RZ, P1 ;  /* 0x000000ff11087208 */ /* 0x004fc60000800000 */
[----:B------:R-:W-:Y:S01]  /*07d0*/  STS [R20+0xd00], R11 ;  /* 0x000d000b14007388 */ /* 0x000fe20000000800 */
[----:B------:R-:W-:-:S03]  /*07e0*/  FSEL R19, R19, RZ, P2 ;  /* 0x000000ff13137208 */ /* 0x000fc60001000000 */
[----:B------:R-:W-:Y:S04]  /*07f0*/  STS [R25+0x200], R12 ;  /* 0x0002000c19007388 */ /* 0x000fe80000000800 */
[----:B------:R-:W-:Y:S04]  /*0800*/  STS [R3+0x600], R26 ;  /* 0x0006001a03007388 */ /* 0x000fe80000000800 */
[----:B------:R-:W-:Y:S04]  /*0810*/  STS [R21+0xa00], R14 ;  /* 0x000a000e15007388 */ /* 0x000fe80000000800 */
[----:B------:R-:W-:Y:S04]  /*0820*/  STS [R20+0xe00], R15 ;  /* 0x000e000f14007388 */ /* 0x000fe80000000800 */
[----:B------:R-:W-:Y:S04]  /*0830*/  STS [R25+0x300], R16 ;  /* 0x0003001019007388 */ /* 0x000fe80000000800 */
[----:B------:R2:W-:Y:S04]  /*0840*/  STS [R3+0x700], R8 ;  /* 0x0007000803007388 */ /* 0x0005e80000000800 */
[----:B------:R-:W-:Y:S04]  /*0850*/  STS [R21+0xb00], R18 ;  /* 0x000b001215007388 */ /* 0x000fe80000000800 */
[----:B------:R-:W-:Y:S01]  /*0860*/  STS [R20+0xf00], R19 ;  /* 0x000f001314007388 */ /* 0x000fe20000000800 */
[----:B0-----:R-:W-:-:S04]  /*0870*/  LOP3.LUT R6, R6, 0xff, RZ, 0xc0, !PT ;  /* 0x000000ff06067812 */ /* 0x001fc800078ec0ff */
[----:B------:R-:W-:Y:S01]  /*0880*/  LEA R6, R6, UR4, 0x2 ;  /* 0x0000000406067c11 */ /* 0x000fe2000f8e10ff */
[----:B------:R-:W-:Y:S01]  /*0890*/  BAR.SYNC.DEFER_BLOCKING 0x0 ;  /* 0x0000000000007b1d */ /* 0x000fe20000010000 */
[----:B------:R-:W-:-:S05]  /*08a0*/  ISETP.GE.AND P0, PT, R27, 0x3c1, PT ;  /* 0x000003c11b00780c */ /* 0x000fca0003f06270 */
[----:B------:R-:W0:Y:S04]  /*08b0*/  LDS R22, [R6] ;  /* 0x0000000006167984 */ /* 0x000e280000000800 */
[----:B------:R-:W3:Y:S04]  /*08c0*/  LDS R24, [R6+0x404] ;  /* 0x0004040006187984 */ /* 0x000ee80000000800 */
[----:B------:R-:W4:Y:S04]  /*08d0*/  LDS R23, [R6+0x808] ;  /* 0x0008080006177984 */ /* 0x000f280000000800 */
[----:B------:R-:W5:Y:S01]  /*08e0*/  LDS R29, [R6+0xc0c] ;  /* 0x000c0c00061d7984 */ /* 0x000f620000000800 */
[C---:B--2---:R-:W-:Y:S01]  /*08f0*/  VIADD R3, R0.reuse, 0x1 ;  /* 0x0000000100037836 */ /* 0x044fe20000000000 */
[----:B------:R-:W-:Y:S01]  /*0900*/  ISETP.LT.AND P3, PT, R0, 0x100, !P0 ;  /* 0x000001000000780c */ /* 0x000fe20004761270 */
[----:B------:R-:W-:Y:S01]  /*0910*/  IMAD R27, R2, 0x3c10, R27 ;  /* 0x00003c10021b7824 */ /* 0x000fe200078e021b */
[----:B------:R-:W2:Y:S01]  /*0920*/  LDS R25, [R6+0x1010] ;  /* 0x0010100006197984 */ /* 0x000ea20000000800 */
[C---:B------:R-:W-:Y:S01]  /*0930*/  VIADD R7, R0.reuse, 0x2 ;  /* 0x0000000200077836 */ /* 0x040fe20000000000 */
[----:B------:R-:W-:Y:S01]  /*0940*/  ISETP.LT.AND P2, PT, R3, 0x100, !P0 ;  /* 0x000001000300780c */ /* 0x000fe20004741270 */
[C---:B------:R-:W-:Y:S01]  /*0950*/  VIADD R2, R0.reuse, 0x3 ;  /* 0x0000000300027836 */ /* 0x040fe20000000000 */
[----:B------:R-:W2:Y:S01]  /*0960*/  LDS R15, [R6+0x1414] ;  /* 0x00141400060f7984 */ /* 0x000ea20000000800 */
[----:B------:R-:W-:-:S02]  /*0970*/  VIADD R3, R0, 0x4 ;  /* 0x0000000400037836 */ /* 0x000fc40000000000 */
[----:B------:R-:W-:Y:S01]  /*0980*/  VIADD R11, R27, 0x3c1 ;  /* 0x000003c11b0b7836 */ /* 0x000fe20000000000 */
[----:B------:R-:W-:Y:S01]  /*0990*/  ISETP.LT.AND P1, PT, R7, 0x100, !P0 ;  /* 0x000001000700780c */ /* 0x000fe20004721270 */
[--C-:B-1----:R-:W-:Y:S01]  /*09a0*/  IMAD.WIDE R8, R27, 0x4, R4.reuse ;  /* 0x000000041b087825 */ /* 0x102fe200078e0204 */
[----:B------:R-:W-:Y:S01]  /*09b0*/  ISETP.LT.AND P6, PT, R2, 0x100, !P0 ;  /* 0x000001000200780c */ /* 0x000fe200047c1270 */
[----:B------:R-:W1:Y:S01]  /*09c0*/  LDS R7, [R6+0x1818] ;  /* 0x0018180006077984 */ /* 0x000e620000000800 */
[----:B------:R-:W-:Y:S01]  /*09d0*/  ISETP.LT.AND P5, PT, R3, 0x100, !P0 ;  /* 0x000001000300780c */ /* 0x000fe200047a1270 */
[C---:B------:R-:W-:Y:S02]  /*09e0*/  VIADD R2, R0.reuse, 0x5 ;  /* 0x0000000500027836 */ /* 0x040fe40000000000 */
[----:B------:R-:W-:Y:S01]  /*09f0*/  IMAD.WIDE R10, R11, 0x4, R4 ;  /* 0x000000040b0a7825 */ /* 0x000fe200078e0204 */
[----:B------:R-:W1:Y:S03]  /*0a00*/  LDS R13, [R6+0x1c1c] ;  /* 0x001c1c00060d7984 */ /* 0x000e660000000800 */
[----:B------:R-:W-:Y:S01]  /*0a10*/  VIADD R3, R0, 0x7 ;  /* 0x0000000700037836 */ /* 0x000fe20000000000 */
[----:B------:R-:W-:Y:S01]  /*0a20*/  ISETP.LT.AND P4, PT, R2, 0x100, !P0 ;  /* 0x000001000200780c */ /* 0x000fe20004781270 */
[----:B------:R-:W-:Y:S01]  /*0a30*/  VIADD R2, R0, 0x6 ;  /* 0x0000000600027836 */ /* 0x000fe20000000000 */
[----:B------:R-:W1:Y:S04]  /*0a40*/  LDS R12, [R6+0x2020] ;  /* 0x00202000060c7984 */ /* 0x000e680000000800 */
[----:B0-----:R0:W-:Y:S01]  /*0a50*/  @P3 STG.E desc[UR6][R8.64], R22 ;  /* 0x0000001608003986 */ /* 0x0011e2000c101906 */
[----:B------:R-:W-:-:S03]  /*0a60*/  VIADD R17, R27, 0xb43 ;  /* 0x00000b431b117836 */ /* 0x000fc60000000000 */
[----:B---3--:R3:W-:Y:S01]  /*0a70*/  @P2 STG.E desc[UR6][R10.64], R24 ;  /* 0x000000180a002986 */ /* 0x0087e2000c101906 */
[----:B------:R-:W-:Y:S01]  /*0a80*/  ISETP.LT.AND P2, PT, R3, 0x100, !P0 ;  /* 0x000001000300780c */ /* 0x000fe20004741270 */
[C---:B------:R-:W-:Y:S01]  /*0a90*/  VIADD R3, R27.reuse, 0x782 ;  /* 0x000007821b037836 */ /* 0x040fe20000000000 */
[----:B------:R-:W-:Y:S01]  /*0aa0*/  ISETP.LT.AND P3, PT, R2, 0x100, !P0 ;  /* 0x000001000200780c */ /* 0x000fe20004761270 */
[----:B------:R-:W-:Y:S01]  /*0ab0*/  VIADD R19, R27, 0xf04 ;  /* 0x00000f041b137836 */ /* 0x000fe20000000000 */
[----:B------:R-:W1:Y:S01]  /*0ac0*/  LDS R14, [R6+0x2424] ;  /* 0x00242400060e7984 */ /* 0x000e620000000800 */
[----:B------:R-:W-:-:S03]  /*0ad0*/  IMAD.WIDE R2, R3, 0x4, R4 ;  /* 0x0000000403027825 */ /* 0x000fc600078e0204 */
[----:B------:R-:W1:Y:S01]  /*0ae0*/  LDS R20, [R6+0x2828] ;  /* 0x0028280006147984 */ /* 0x000e620000000800 */
[----:B0-----:R-:W-:-:S03]  /*0af0*/  IMAD.WIDE R8, R17, 0x4, R4 ;  /* 0x0000000411087825 */ /* 0x001fc600078e0204 */
[----:B------:R-:W-:Y:S01]  /*0b00*/  LDS R18, [R6+0x3030] ;  /* 0x0030300006127984 */ /* 0x000fe20000000800 */
[C---:B------:R-:W-:Y:S02]  /*0b10*/  VIADD R17, R0.reuse, 0x9 ;  /* 0x0000000900117836 */ /* 0x040fe40000000000 */
[----:B------:R-:W-:Y:S01]  /*0b20*/  VIADD R16, R0, 0x8 ;  /* 0x0000000800107836 */ /* 0x000fe20000000000 */
[----:B----4-:R0:W-:Y:S01]  /*0b30*/  @P1 STG.E desc[UR6][R2.64], R23 ;  /* 0x0000001702001986 */ /* 0x0101e2000c101906 */
[----:B---3--:R-:W-:-:S03]  /*0b40*/  IMAD.WIDE R10, R19, 0x4, R4 ;  /* 0x00000004130a7825 */ /* 0x008fc600078e0204 */
[----:B-----5:R3:W-:Y:S01]  /*0b50*/  @P6 STG.E desc[UR6][R8.64], R29 ;  /* 0x0000001d08006986 */ /* 0x0207e2000c101906 */
[----:B------:R-:W-:-:S03]  /*0b60*/  ISETP.LT.AND P6, PT, R17, 0x100, !P0 ;  /* 0x000001001100780c */ /* 0x000fc600047c1270 */
[----:B------:R-:W4:Y:S01]  /*0b70*/  LDS R19, [R6+0x2c2c] ;  /* 0x002c2c0006137984 */ /* 0x000f220000000800 */
[----:B------:R-:W-:-:S03]  /*0b80*/  ISETP.LT.AND P1, PT, R16, 0x100, !P0 ;  /* 0x000001001000780c */ /* 0x000fc60004721270 */
[----:B------:R-:W5:Y:S04]  /*0b90*/  LDS R17, [R6+0x3434] ;  /* 0x0034340006117984 */ /* 0x000f680000000800 */
[----:B------:R-:W4:Y:S01]  /*0ba0*/  LDS R16, [R6+0x3838] ;  /* 0x0038380006107984 */ /* 0x000f220000000800 */
[----:B------:R-:W-:Y:S02]  /*0bb0*/  VIADD R21, R0, 0xa ;  /* 0x0000000a00157836 */ /* 0x000fe40000000000 */
[C---:B------:R-:W-:Y:S02]  /*0bc0*/  VIADD R22, R27.reuse, 0x12c5 ;  /* 0x000012c51b167836 */ /* 0x040fe40000000000 */
[----:B0-----:R-:W-:Y:S01]  /*0bd0*/  VIADD R3, R27, 0x1686 ;  /* 0x000016861b037836 */ /* 0x001fe20000000000 */
[----:B--2---:R0:W-:Y:S01]  /*0be0*/  @P5 STG.E desc[UR6][R10.64], R25 ;  /* 0x000000190a005986 */ /* 0x0041e2000c101906 */
[----:B---3--:R-:W-:Y:S01]  /*0bf0*/  IMAD.WIDE R8, R22, 0x4, R4 ;  /* 0x0000000416087825 */ /* 0x008fe200078e0204 */
[----:B------:R-:W-:-:S03]  /*0c00*/  ISETP.LT.AND P5, PT, R21, 0x100, !P0 ;  /* 0x000001001500780c */ /* 0x000fc600047a1270 */
[--C-:B------:R-:W-:Y:S01]  /*0c10*/  IMAD.WIDE R2, R3, 0x4, R4.reuse ;  /* 0x0000000403027825 */ /* 0x100fe200078e0204 */
[----:B------:R2:W-:Y:S03]  /*0c20*/  @P4 STG.E desc[UR6][R8.64], R15 ;  /* 0x0000000f08004986 */ /* 0x0005e6000c101906 */
[C---:B------:R-:W-:Y:S02]  /*0c30*/  VIADD R21, R0.reuse, 0xb ;  /* 0x0000000b00157836 */ /* 0x040fe40000000000 */
[----:B------:R-:W-:Y:S02]  /*0c40*/  VIADD R22, R0, 0xc ;  /* 0x0000000c00167836 */ /* 0x000fe40000000000 */
[C---:B0-----:R-:W-:Y:S02]  /*0c50*/  VIADD R11, R27.reuse, 0x1a47 ;  /* 0x00001a471b0b7836 */ /* 0x041fe40000000000 */
[----:B------:R-:W-:Y:S01]  /*0c60*/  VIADD R23, R27, 0x1e08 ;  /* 0x00001e081b177836 */ /* 0x000fe20000000000 */
[----:B-1----:R0:W-:Y:S01]  /*0c70*/  @P3 STG.E desc[UR6][R2.64], R7 ;  /* 0x0000000702003986 */ /* 0x0021e2000c101906 */
[----:B------:R-:W-:Y:S01]  /*0c80*/  IMAD.WIDE R10, R11, 0x4, R4 ;  /* 0x000000040b0a7825 */ /* 0x000fe200078e0204 */
[----:B------:R-:W-:-:S02]  /*0c90*/  ISETP.LT.AND P4, PT, R21, 0x100, !P0 ;  /* 0x000001001500780c */ /* 0x000fc40004781270 */
[----:B------:R-:W-:Y:S01]  /*0ca0*/  ISETP.LT.AND P3, PT, R22, 0x100, !P0 ;  /* 0x000001001600780c */ /* 0x000fe20004761270 */
[C---:B------:R-:W-:Y:S02]  /*0cb0*/  VIADD R21, R0.reuse, 0xd ;  /* 0x0000000d00157836 */ /* 0x040fe40000000000 */
[----:B------:R-:W-:Y:S01]  /*0cc0*/  IMAD.WIDE R22, R23, 0x4, R4 ;  /* 0x0000000417167825 */ /* 0x000fe200078e0204 */
[----:B------:R1:W-:Y:S03]  /*0cd0*/  @P2 STG.E desc[UR6][R10.64], R13 ;  /* 0x0000000d0a002986 */ /* 0x0003e6000c101906 */
[C---:B--2---:R-:W-:Y:S02]  /*0ce0*/  VIADD R15, R0.reuse, 0xe ;  /* 0x0000000e000f7836 */ /* 0x044fe40000000000 */
[----:B------:R-:W-:Y:S01]  /*0cf0*/  VIADD R0, R0, 0xf ;  /* 0x0000000f00007836 */ /* 0x000fe20000000000 */
[----:B------:R-:W-:Y:S01]  /*0d00*/  ISETP.LT.AND P2, PT, R21, 0x100, !P0 ;  /* 0x000001001500780c */ /* 0x000fe20004741270 */
[----:B------:R-:W-:Y:S01]  /*0d10*/  VIADD R25, R27, 0x21c9 ;  /* 0x000021c91b197836 */ /* 0x000fe20000000000 */
[----:B------:R2:W-:Y:S01]  /*0d20*/  @P1 STG.E desc[UR6][R22.64], R12 ;  /* 0x0000000c16001986 */ /* 0x0005e2000c101906 */
[----:B------:R-:W-:Y:S01]  /*0d30*/  ISETP.LT.AND P1, PT, R15, 0x100, !P0 ;  /* 0x000001000f00780c */ /* 0x000fe20004721270 */
[C---:B0-----:R-:W-:Y:S01]  /*0d40*/  VIADD R3, R27.reuse, 0x258a ;  /* 0x0000258a1b037836 */ /* 0x041fe20000000000 */
[----:B------:R-:W-:Y:S01]  /*0d50*/  ISETP.LT.AND P0, PT, R0, 0x100, !P0 ;  /* 0x000001000000780c */ /* 0x000fe20004701270 */
[----:B-1----:R-:W-:-:S02]  /*0d60*/  VIADD R11, R27, 0x294b ;  /* 0x0000294b1b0b7836 */ /* 0x002fc40000000000 */
[----:B------:R-:W-:Y:S02]  /*0d70*/  VIADD R13, R27, 0x2d0c ;  /* 0x00002d0c1b0d7836 */ /* 0x000fe40000000000 */
[----:B------:R-:W-:-:S04]  /*0d80*/  IMAD.WIDE R8, R25, 0x4, R4 ;  /* 0x0000000419087825 */ /* 0x000fc800078e0204 */
[C---:B------:R-:W-:Y:S02]  /*0d90*/  VIADD R7, R27.reuse, 0x30cd ;  /* 0x000030cd1b077836 */ /* 0x040fe40000000000 */
[----:B------:R-:W-:Y:S02]  /*0da0*/  VIADD R25, R27, 0x348e ;  /* 0x0000348e1b197836 */ /* 0x000fe40000000000 */
[--C-:B------:R-:W-:Y:S01]  /*0db0*/  IMAD.WIDE R2, R3, 0x4, R4.reuse ;  /* 0x0000000403027825 */ /* 0x100fe200078e0204 */
[----:B------:R0:W-:Y:S03]  /*0dc0*/  @P6 STG.E desc[UR6][R8.64], R14 ;  /* 0x0000000e08006986 */ /* 0x0001e6000c101906 */
[--C-:B------:R-:W-:Y:S01]  /*0dd0*/  IMAD.WIDE R10, R11, 0x4, R4.reuse ;  /* 0x000000040b0a7825 */ /* 0x100fe200078e0204 */
[----:B------:R0:W-:Y:S03]  /*0de0*/  @P5 STG.E desc[UR6][R2.64], R20 ;  /* 0x0000001402005986 */ /* 0x0001e6000c101906 */
[--C-:B--2---:R-:W-:Y:S01]  /*0df0*/  IMAD.WIDE R12, R13, 0x4, R4.reuse ;  /* 0x000000040d0c7825 */ /* 0x104fe200078e0204 */
[----:B----4-:R0:W-:Y:S03]  /*0e00*/  @P4 STG.E desc[UR6][R10.64], R19 ;  /* 0x000000130a004986 */ /* 0x0101e6000c101906 */
[--C-:B------:R-:W-:Y:S01]  /*0e10*/  IMAD.WIDE R22, R7, 0x4, R4.reuse ;  /* 0x0000000407167825 */ /* 0x100fe200078e0204 */
[----:B------:R0:W-:Y:S03]  /*0e20*/  @P3 STG.E desc[UR6][R12.64], R18 ;  /* 0x000000120c003986 */ /* 0x0001e6000c101906 */
[----:B------:R-:W-:Y:S01]  /*0e30*/  IMAD.WIDE R24, R25, 0x4, R4 ;  /* 0x0000000419187825 */ /* 0x000fe200078e0204 */
[----:B-----5:R0:W-:Y:S04]  /*0e40*/  @P2 STG.E desc[UR6][R22.64], R17 ;  /* 0x0000001116002986 */ /* 0x0201e8000c101906 */
[----:B------:R0:W-:Y:S02]  /*0e50*/  @P1 STG.E desc[UR6][R24.64], R16 ;  /* 0x0000001018001986 */ /* 0x0001e4000c101906 */
[----:B0-----:R-:W-:Y:S05]  /*0e60*/  @!P0 EXIT ;  /* 0x000000000000894d */ /* 0x001fea0003800000 */
[----:B0-----:R-:W0:Y:S01]  /*0e70*/  LDS R3, [R6+0x3c3c] ;  /* 0x003c3c0006037984 */ /* 0x001e220000000800 */
[----:B------:R-:W-:-:S04]  /*0e80*/  VIADD R27, R27, 0x384f ;  /* 0x0000384f1b1b7836 */ /* 0x000fc80000000000 */
[----:B------:R-:W-:-:S05]  /*0e90*/  IMAD.WIDE R4, R27, 0x4, R4 ;  /* 0x000000041b047825 */ /* 0x000fca00078e0204 */
[----:B0-----:R-:W-:Y:S01]  /*0ea0*/  STG.E desc[UR6][R4.64], R3 ;  /* 0x0000000304007986 */ /* 0x001fe2000c101906 */
[----:B------:R-:W-:Y:S05]  /*0eb0*/  EXIT ;  /* 0x000000000000794d */ /* 0x000fea0003800000 */
.L_x_0:
[----:B------:R-:W-:-:S00]  /*0ec0*/  BRA `(.L_x_0) ;  /* 0xfffffffc00fc7947 */ /* 0x000fc0000383ffff */
[----:B------:R-:W-:-:S00]  /*0ed0*/  NOP ;  /* 0x0000000000007918 */ /* 0x000fc00000000000 */
        /* <DEDUP_REMOVED lines=10> */
.L_x_1:


//--------------------- .nv.shared.triton_poi_fused_convolution_relu_2 --------------------------
	.section	.nv.shared.triton_poi_fused_convolution_relu_2,"aw",@nobits
	.sectionflags	@""
	.align	16
	.zero		1024


//--------------------- .nv.constant0.triton_poi_fused_convolution_relu_2 --------------------------
	.section	.nv.constant0.triton_poi_fused_convolution_relu_2,"a",@progbits
	.sectionflags	@""
	.align	4
.nv.constant0.triton_poi_fused_convolution_relu_2:
	.zero		560
